//
// Generated by NVIDIA NVVM Compiler
//
// Compiler Build ID: CL-36424714
// Cuda compilation tools, release 13.0, V13.0.88
// Based on NVVM 20.0.0
//

.version 9.0
.target sm_100
.address_size 64

	// .globl	_Z7kernel1Pfxi

.visible .entry _Z7kernel1Pfxi(
	.param .u64 .ptr .align 1 _Z7kernel1Pfxi_param_0,
	.param .u64 _Z7kernel1Pfxi_param_1,
	.param .u32 _Z7kernel1Pfxi_param_2
)
{
	.reg .pred 	%p<7>;
	.reg .b32 	%r<9>;
	.reg .b32 	%f<6>;
	.reg .b64 	%rd<60>;
	.reg .b64 	%fd<11>;

	ld.param.u64 	%rd36, [_Z7kernel1Pfxi_param_0];
	ld.param.u64 	%rd35, [_Z7kernel1Pfxi_param_1];
	ld.param.u32 	%r1, [_Z7kernel1Pfxi_param_2];
	cvta.to.global.u64 	%rd1, %rd36;
	setp.lt.s64 	%p1, %rd35, 1;
	@%p1 bra 	$L__BB0_10;
	mov.u32 	%r2, %tid.x;
	mov.u32 	%r3, %ntid.x;
	mov.u32 	%r4, %ctaid.x;
	mad.lo.s32 	%r5, %r4, %r3, %r2;
	cvt.s64.s32 	%rd2, %r5;
	cvt.s64.s32 	%rd3, %r1;
	max.s64 	%rd37, %rd35, %rd3;
	add.s64 	%rd4, %rd37, -1;
	or.b64  	%rd38, %rd4, %rd3;
	and.b64  	%rd39, %rd38, -4294967296;
	setp.ne.s64 	%p2, %rd39, 0;
	@%p2 bra 	$L__BB0_3;
	cvt.u32.u64 	%r6, %rd3;
	cvt.u32.u64 	%r7, %rd4;
	div.u32 	%r8, %r7, %r6;
	cvt.u64.u32 	%rd52, %r8;
	bra.uni 	$L__BB0_4;
$L__BB0_3:
	div.u64 	%rd52, %rd4, %rd3;
$L__BB0_4:
	add.s64 	%rd8, %rd52, 1;
	and.b64  	%rd57, %rd8, 3;
	setp.lt.u64 	%p3, %rd52, 3;
	mov.b64 	%rd56, 0;
	@%p3 bra 	$L__BB0_7;
	and.b64  	%rd53, %rd8, -4;
	shl.b64 	%rd11, %rd3, 2;
	add.s64 	%rd12, %rd3, %rd2;
	shl.b64 	%rd42, %rd3, 1;
	add.s64 	%rd13, %rd42, %rd2;
	mad.lo.s64 	%rd14, %rd3, 3, %rd2;
	shl.b64 	%rd43, %rd2, 2;
	add.s64 	%rd54, %rd1, %rd43;
	shl.b64 	%rd16, %rd3, 4;
	shl.b64 	%rd17, %rd3, 3;
	mul.lo.s64 	%rd18, %rd3, 12;
	mov.b64 	%rd56, 0;
$L__BB0_6:
	add.s64 	%rd44, %rd2, %rd56;
	cvt.rn.f64.s64 	%fd1, %rd44;
	mul.f64 	%fd2, %fd1, 0d3EE4F8B588E368F1;
	cvt.rn.f32.f64 	%f1, %fd2;
	st.global.f32 	[%rd54], %f1;
	add.s64 	%rd45, %rd12, %rd56;
	cvt.rn.f64.s64 	%fd3, %rd45;
	mul.f64 	%fd4, %fd3, 0d3EE4F8B588E368F1;
	cvt.rn.f32.f64 	%f2, %fd4;
	add.s64 	%rd46, %rd54, %rd11;
	st.global.f32 	[%rd46], %f2;
	add.s64 	%rd47, %rd13, %rd56;
	cvt.rn.f64.s64 	%fd5, %rd47;
	mul.f64 	%fd6, %fd5, 0d3EE4F8B588E368F1;
	cvt.rn.f32.f64 	%f3, %fd6;
	add.s64 	%rd48, %rd54, %rd17;
	st.global.f32 	[%rd48], %f3;
	add.s64 	%rd49, %rd14, %rd56;
	cvt.rn.f64.s64 	%fd7, %rd49;
	mul.f64 	%fd8, %fd7, 0d3EE4F8B588E368F1;
	cvt.rn.f32.f64 	%f4, %fd8;
	add.s64 	%rd50, %rd54, %rd18;
	st.global.f32 	[%rd50], %f4;
	add.s64 	%rd56, %rd56, %rd11;
	add.s64 	%rd54, %rd54, %rd16;
	add.s64 	%rd53, %rd53, -4;
	setp.ne.s64 	%p4, %rd53, 0;
	@%p4 bra 	$L__BB0_6;
$L__BB0_7:
	setp.eq.s64 	%p5, %rd57, 0;
	@%p5 bra 	$L__BB0_10;
	add.s64 	%rd58, %rd56, %rd2;
	shl.b64 	%rd51, %rd58, 2;
	add.s64 	%rd59, %rd1, %rd51;
	shl.b64 	%rd28, %rd3, 2;
$L__BB0_9:
	.pragma "nounroll";
	cvt.rn.f64.s64 	%fd9, %rd58;
	mul.f64 	%fd10, %fd9, 0d3EE4F8B588E368F1;
	cvt.rn.f32.f64 	%f5, %fd10;
	st.global.f32 	[%rd59], %f5;
	add.s64 	%rd59, %rd59, %rd28;
	add.s64 	%rd58, %rd58, %rd3;
	add.s64 	%rd57, %rd57, -1;
	setp.ne.s64 	%p6, %rd57, 0;
	@%p6 bra 	$L__BB0_9;
$L__BB0_10:
	ret;

}


// ===== COMPILED SASS (sm_100) =====

	.target	sm_100

	.elftype	@"ET_EXEC"


//--------------------- .note.nv.tkinfo           --------------------------
	.section	.note.nv.tkinfo,"",@"SHT_NOTE"
	.sectionflags	@"SHF_NOTE_NV_TKINFO"
	.tkinfo
        /*0018*/ 	.word	0x00000002
        /*0030*/ 	.string	""
        /*0030*/ 	.string	"ptxas"
        /*0030*/ 	.string	"Cuda compilation tools, release 13.0, V13.0.88"
        /*0030*/ 	.string	"Build cuda_13.0.r13.0/compiler.36424714_0"
        /*0030*/ 	.string	"-arch sm_100 -m 64 "



//--------------------- .note.nv.cuinfo           --------------------------
	.section	.note.nv.cuinfo,"",@"SHT_NOTE"
	.sectionflags	@"SHF_NOTE_NV_CUINFO"
        /*0018*/ 	.short	0x0002
        /*001a*/ 	.short	0x0064
        /*001c*/ 	.short	0x0082
	.zero		2


//--------------------- .nv.info                  --------------------------
	.section	.nv.info,"",@"SHT_CUDA_INFO"
	.align	4


	//----- nvinfo : EIATTR_REGCOUNT
	.align		4
        /*0000*/ 	.byte	0x04, 0x2f
        /*0002*/ 	.short	(.L_1 - .L_0)
	.align		4
.L_0:
        /*0004*/ 	.word	index@(_Z7kernel1Pfxi)
        /*0008*/ 	.word	0x00000020


	//----- nvinfo : EIATTR_FRAME_SIZE
	.align		4
.L_1:
        /*000c*/ 	.byte	0x04, 0x11
        /*000e*/ 	.short	(.L_3 - .L_2)
	.align		4
.L_2:
        /*0010*/ 	.word	index@($__internal_0_$__cuda_sm20_div_u64)
        /*0014*/ 	.word	0x00000000


	//----- nvinfo : EIATTR_FRAME_SIZE
	.align		4
.L_3:
        /*0018*/ 	.byte	0x04, 0x11
        /*001a*/ 	.short	(.L_5 - .L_4)
	.align		4
.L_4:
        /*001c*/ 	.word	index@(_Z7kernel1Pfxi)
        /*0020*/ 	.word	0x00000000


	//----- nvinfo : EIATTR_MIN_STACK_SIZE
	.align		4
.L_5:
        /*0024*/ 	.byte	0x04, 0x12
        /*0026*/ 	.short	(.L_7 - .L_6)
	.align		4
.L_6:
        /*0028*/ 	.word	index@(_Z7kernel1Pfxi)
        /*002c*/ 	.word	0x00000000
.L_7:


//--------------------- .nv.compat                --------------------------
	.section	.nv.compat,"",@"SHT_CUDA_COMPAT_INFO"
	.align	4
        /*0000*/ 	.byte	0x02, 0x09, 0x00, 0x00, 0x02, 0x02, 0x01, 0x00, 0x02, 0x05, 0x05, 0x00, 0x03, 0x07, 0x01, 0x01
        /*0010*/ 	.byte	0x02, 0x03, 0x00, 0x00, 0x02, 0x06, 0x01, 0x00, 0x04, 0x0b, 0x08, 0x00, 0x01, 0x00, 0x00, 0x00
        /*0020*/ 	.byte	0x00, 0x00, 0x00, 0x00


//--------------------- .nv.info._Z7kernel1Pfxi   --------------------------
	.section	.nv.info._Z7kernel1Pfxi,"",@"SHT_CUDA_INFO"
	.sectionflags	@""
	.align	4


	//----- nvinfo : EIATTR_CUDA_API_VERSION
	.align		4
        /*0000*/ 	.byte	0x04, 0x37
        /*0002*/ 	.short	(.L_9 - .L_8)
.L_8:
        /*0004*/ 	.word	0x00000082


	//----- nvinfo : EIATTR_KPARAM_INFO
	.align		4
.L_9:
        /*0008*/ 	.byte	0x04, 0x17
        /*000a*/ 	.short	(.L_11 - .L_10)
.L_10:
        /*000c*/ 	.word	0x00000000
        /*0010*/ 	.short	0x0002
        /*0012*/ 	.short	0x0010
        /*0014*/ 	.byte	0x00, 0xf0, 0x11, 0x00


	//----- nvinfo : EIATTR_KPARAM_INFO
	.align		4
.L_11:
        /*0018*/ 	.byte	0x04, 0x17
        /*001a*/ 	.short	(.L_13 - .L_12)
.L_12:
        /*001c*/ 	.word	0x00000000
        /*0020*/ 	.short	0x0001
        /*0022*/ 	.short	0x0008
        /*0024*/ 	.byte	0x00, 0xf0, 0x21, 0x00


	//----- nvinfo : EIATTR_KPARAM_INFO
	.align		4
.L_13:
        /*0028*/ 	.byte	0x04, 0x17
        /*002a*/ 	.short	(.L_15 - .L_14)
.L_14:
        /*002c*/ 	.word	0x00000000
        /*0030*/ 	.short	0x0000
        /*0032*/ 	.short	0x0000
        /*0034*/ 	.byte	0x00, 0xf5, 0x21, 0x00


	//----- nvinfo : EIATTR_SPARSE_MMA_MASK
	.align		4
.L_15:
        /*0038*/ 	.byte	0x03, 0x50
        /*003a*/ 	.short	0x0000


	//----- nvinfo : EIATTR_MAXREG_COUNT
	.align		4
        /*003c*/ 	.byte	0x03, 0x1b
        /*003e*/ 	.short	0x00ff


	//----- nvinfo : EIATTR_MERCURY_ISA_VERSION
	.align		4
        /*0040*/ 	.byte	0x03, 0x5f
        /*0042*/ 	.short	0x0101


	//----- nvinfo : EIATTR_VRC_CTA_INIT_COUNT
	.align		4
        /*0044*/ 	.byte	0x02, 0x4a
	.zero		1
	.zero		1


	//----- nvinfo : EIATTR_EXIT_INSTR_OFFSETS
	.align		4
        /*0048*/ 	.byte	0x04, 0x1c
        /*004a*/ 	.short	(.L_17 - .L_16)


	//   ....[0]....
.L_16:
        /*004c*/ 	.word	0x00000050


	//   ....[1]....
        /*0050*/ 	.word	0x00000800


	//   ....[2]....
        /*0054*/ 	.word	0x000009a0


	//----- nvinfo : EIATTR_CRS_STACK_SIZE
	.align		4
.L_17:
        /*0058*/ 	.byte	0x04, 0x1e
        /*005a*/ 	.short	(.L_19 - .L_18)
.L_18:
        /*005c*/ 	.word	0x00000000


	//----- nvinfo : EIATTR_CBANK_PARAM_SIZE
	.align		4
.L_19:
        /*0060*/ 	.byte	0x03, 0x19
        /*0062*/ 	.short	0x0014


	//----- nvinfo : EIATTR_PARAM_CBANK
	.align		4
        /*0064*/ 	.byte	0x04, 0x0a
        /*0066*/ 	.short	(.L_21 - .L_20)
	.align		4
.L_20:
        /*0068*/ 	.word	index@(.nv.constant0._Z7kernel1Pfxi)
        /*006c*/ 	.short	0x0380
        /*006e*/ 	.short	0x0014


	//----- nvinfo : EIATTR_SW_WAR
	.align		4
.L_21:
        /*0070*/ 	.byte	0x04, 0x36
        /*0072*/ 	.short	(.L_23 - .L_22)
.L_22:
        /*0074*/ 	.word	0x00000008
.L_23:


//--------------------- .nv.callgraph             --------------------------
	.section	.nv.callgraph,"",@"SHT_CUDA_CALLGRAPH"
	.align	4
	.sectionentsize	8
	.align		4
        /*0000*/ 	.word	0x00000000
	.align		4
        /*0004*/ 	.word	0xffffffff
	.align		4
        /*0008*/ 	.word	0x00000000
	.align		4
        /*000c*/ 	.word	0xfffffffe
	.align		4
        /*0010*/ 	.word	0x00000000
	.align		4
        /*0014*/ 	.word	0xfffffffd
	.align		4
        /*0018*/ 	.word	0x00000000
	.align		4
        /*001c*/ 	.word	0xfffffffc


//--------------------- .text._Z7kernel1Pfxi      --------------------------
	.section	.text._Z7kernel1Pfxi,"ax",@progbits
	.align	128
        .global         _Z7kernel1Pfxi
        .type           _Z7kernel1Pfxi,@function
        .size           _Z7kernel1Pfxi,(.L_x_6 - _Z7kernel1Pfxi)
        .other          _Z7kernel1Pfxi,@"STO_CUDA_ENTRY STV_DEFAULT"
_Z7kernel1Pfxi:
.text._Z7kernel1Pfxi:
[----:B------:R-:W-:Y:S01]  /*0000*/  LDC R1, c[0x0][0x37c] ;  /* 0x0000df00ff017b82 */ /* 0x000fe20000000800 */
[----:B------:R-:W0:Y:S02]  /*0010*/  LDCU.64 UR6, c[0x0][0x388] ;  /* 0x00007100ff0677ac */ /* 0x000e240008000a00 */
[----:B0-----:R-:W-:-:S04]  /*0020*/  UISETP.GE.U32.AND UP0, UPT, UR6, 0x1, UPT ;  /* 0x000000010600788c */ /* 0x001fc8000bf06070 */
[----:B------:R-:W-:-:S06]  /*0030*/  UISETP.GE.AND.EX UP0, UPT, UR7, URZ, UPT, UP0 ;  /* 0x000000ff0700728c */ /* 0x000fcc000bf06300 */
[----:B------:R-:W-:-:S13]  /*0040*/  PLOP3.LUT P0, PT, PT, PT, UP0, 0x80, 0x8 ;  /* 0x000000000008781c */ /* 0x000fda0003f0f008 */
[----:B------:R-:W-:Y:S05]  /*0050*/  @!P0 EXIT ;  /* 0x000000000000894d */ /* 0x000fea0003800000 */
[----:B------:R-:W0:Y:S01]  /*0060*/  LDCU UR9, c[0x0][0x390] ;  /* 0x00007200ff0977ac */ /* 0x000e220008000800 */
[----:B------:R-:W1:Y:S01]  /*0070*/  S2R R12, SR_TID.X ;  /* 0x00000000000c7919 */ /* 0x000e620000002100 */
[----:B------:R-:W1:Y:S01]  /*0080*/  LDCU UR5, c[0x0][0x360] ;  /* 0x00006c00ff0577ac */ /* 0x000e620008000800 */
[----:B------:R-:W1:Y:S01]  /*0090*/  S2R R13, SR_CTAID.X ;  /* 0x00000000000d7919 */ /* 0x000e620000002500 */
[----:B0-----:R-:W-:Y:S02]  /*00a0*/  USHF.R.S32.HI UR8, URZ, 0x1f, UR9 ;  /* 0x0000001fff087899 */ /* 0x001fe40008011409 */
[----:B------:R-:W-:-:S04]  /*00b0*/  UISETP.GT.U32.AND UP0, UPT, UR9, UR6, UPT ;  /* 0x000000060900728c */ /* 0x000fc8000bf04070 */
[----:B------:R-:W-:-:S04]  /*00c0*/  UISETP.GT.AND.EX UP0, UPT, UR8, UR7, UPT, UP0 ;  /* 0x000000070800728c */ /* 0x000fc8000bf04300 */
[----:B------:R-:W-:Y:S02]  /*00d0*/  USEL UR6, UR9, UR6, UP0 ;  /* 0x0000000609067287 */ /* 0x000fe40008000000 */
[----:B------:R-:W-:Y:S02]  /*00e0*/  USEL UR4, UR8, UR7, UP0 ;  /* 0x0000000708047287 */ /* 0x000fe40008000000 */
[----:B------:R-:W-:-:S04]  /*00f0*/  UIADD3 UR6, UP0, UPT, UR6, -0x1, URZ ;  /* 0xffffffff06067890 */ /* 0x000fc8000ff1e0ff */
[----:B------:R-:W-:Y:S01]  /*0100*/  UIADD3.X UR4, UPT, UPT, UR4, -0x1, URZ, UP0, !UPT ;  /* 0xffffffff04047890 */ /* 0x000fe200087fe4ff */
[----:B-1----:R-:W-:-:S03]  /*0110*/  IMAD R12, R13, UR5, R12 ;  /* 0x000000050d0c7c24 */ /* 0x002fc6000f8e020c */
[----:B------:R-:W-:Y:S02]  /*0120*/  ULOP3.LUT UR7, UR4, UR8, URZ, 0xfc, !UPT ;  /* 0x0000000804077292 */ /* 0x000fe4000f8efcff */
[----:B------:R-:W-:Y:S02]  /*0130*/  SHF.R.S32.HI R13, RZ, 0x1f, R12 ;  /* 0x0000001fff0d7819 */ /* 0x000fe4000001140c */
[----:B------:R-:W-:-:S09]  /*0140*/  UISETP.NE.U32.AND UP0, UPT, UR7, URZ, UPT ;  /* 0x000000ff0700728c */ /* 0x000fd2000bf05070 */
[----:B------:R-:W-:Y:S05]  /*0150*/  BRA.U UP0, `(.L_x_0) ;  /* 0x0000000100587547 */ /* 0x000fea000b800000 */
[----:B------:R-:W0:Y:S01]  /*0160*/  I2F.U32.RP R0, UR9 ;  /* 0x0000000900007d06 */ /* 0x000e220008209000 */
[----:B------:R-:W-:Y:S01]  /*0170*/  UMOV UR4, URZ ;  /* 0x000000ff00047c82 */ /* 0x000fe20008000000 */
[----:B------:R-:W-:Y:S01]  /*0180*/  UISETP.NE.U32.AND UP2, UPT, UR9, URZ, UPT ;  /* 0x000000ff0900728c */ /* 0x000fe2000bf45070 */
[----:B------:R-:W-:-:S05]  /*0190*/  IMAD.MOV.U32 R3, RZ, RZ, RZ ;  /* 0x000000ffff037224 */ /* 0x000fca00078e00ff */
[----:B0-----:R-:W0:Y:S02]  /*01a0*/  MUFU.RCP R0, R0 ;  /* 0x0000000000007308 */ /* 0x001e240000001000 */
[----:B0-----:R-:W-:-:S06]  /*01b0*/  VIADD R2, R0, 0xffffffe ;  /* 0x0ffffffe00027836 */ /* 0x001fcc0000000000 */
[----:B------:R-:W0:Y:S02]  /*01c0*/  F2I.FTZ.U32.TRUNC.NTZ R2, R2 ;  /* 0x0000000200027305 */ /* 0x000e24000021f000 */
[----:B0-----:R-:W-:-:S13]  /*01d0*/  R2UR UR5, R2 ;  /* 0x00000000020572ca */ /* 0x001fda00000e0000 */
[----:B------:R-:W-:-:S04]  /*01e0*/  UIADD3 UR7, UPT, UPT, URZ, -UR5, URZ ;  /* 0x80000005ff077290 */ /* 0x000fc8000fffe0ff */
[----:B------:R-:W-:-:S04]  /*01f0*/  UIMAD UR7, UR7, UR9, URZ ;  /* 0x00000009070772a4 */ /* 0x000fc8000f8e02ff */
[----:B------:R-:W-:-:S04]  /*0200*/  UIMAD.WIDE.U32 UR4, UR5, UR7, UR4 ;  /* 0x00000007050472a5 */ /* 0x000fc8000f8e0004 */
[----:B------:R-:W-:-:S04]  /*0210*/  UIMAD.WIDE.U32 UR4, UR5, UR6, URZ ;  /* 0x00000006050472a5 */ /* 0x000fc8000f8e00ff */
[----:B------:R-:W-:-:S04]  /*0220*/  UIADD3 UR4, UPT, UPT, -UR5, URZ, URZ ;  /* 0x000000ff05047290 */ /* 0x000fc8000fffe1ff */
[----:B------:R-:W-:-:S04]  /*0230*/  UIMAD UR4, UR9, UR4, UR6 ;  /* 0x00000004090472a4 */ /* 0x000fc8000f8e0206 */
[----:B------:R-:W-:-:S11]  /*0240*/  UISETP.GE.U32.AND UP0, UPT, UR4, UR9, UPT ;  /* 0x000000090400728c */ /* 0x000fd6000bf06070 */
[----:B------:R-:W-:Y:S02]  /*0250*/  @UP0 UIADD3 UR4, UPT, UPT, UR4, -UR9, URZ ;  /* 0x8000000904040290 */ /* 0x000fe4000fffe0ff */
[----:B------:R-:W-:Y:S02]  /*0260*/  @UP0 UIADD3 UR5, UPT, UPT, UR5, 0x1, URZ ;  /* 0x0000000105050890 */ /* 0x000fe4000fffe0ff */
[----:B------:R-:W-:-:S11]  /*0270*/  UISETP.GE.U32.AND UP1, UPT, UR4, UR9, UPT ;  /* 0x000000090400728c */ /* 0x000fd6000bf26070 */
[----:B------:R-:W-:Y:S02]  /*0280*/  @UP1 UIADD3 UR5, UPT, UPT, UR5, 0x1, URZ ;  /* 0x0000000105051890 */ /* 0x000fe4000fffe0ff */
[----:B------:R-:W-:-:S06]  /*0290*/  @!UP2 ULOP3.LUT UR5, URZ, UR9, URZ, 0x33, !UPT ;  /* 0x00000009ff05a292 */ /* 0x000fcc000f8e33ff */
[----:B------:R-:W-:Y:S01]  /*02a0*/  IMAD.U32 R2, RZ, RZ, UR5 ;  /* 0x00000005ff027e24 */ /* 0x000fe2000f8e00ff */
[----:B------:R-:W-:Y:S06]  /*02b0*/  BRA `(.L_x_1) ;  /* 0x0000000000107947 */ /* 0x000fec0003800000 */
.L_x_0:
[----:B------:R-:W-:-:S07]  /*02c0*/  MOV R0, 0x2e0 ;  /* 0x000002e000007802 */ /* 0x000fce0000000f00 */
[----:B------:R-:W-:Y:S05]  /*02d0*/  CALL.REL.NOINC `($__internal_0_$__cuda_sm20_div_u64) ;  /* 0x0000000400b47944 */ /* 0x000fea0003c00000 */
[----:B------:R-:W-:Y:S02]  /*02e0*/  IMAD.MOV.U32 R2, RZ, RZ, R4 ;  /* 0x000000ffff027224 */ /* 0x000fe400078e0004 */
[----:B------:R-:W-:-:S07]  /*02f0*/  IMAD.MOV.U32 R3, RZ, RZ, R5 ;  /* 0x000000ffff037224 */ /* 0x000fce00078e0005 */
.L_x_1:
[C---:B------:R-:W-:Y:S01]  /*0300*/  ISETP.GE.U32.AND P0, PT, R2.reuse, 0x3, PT ;  /* 0x000000030200780c */ /* 0x040fe20003f06070 */
[----:B------:R-:W-:Y:S01]  /*0310*/  UMOV UR4, URZ ;  /* 0x000000ff00047c82 */ /* 0x000fe20008000000 */
[----:B------:R-:W-:Y:S01]  /*0320*/  IADD3 R22, P2, PT, R2, 0x1, RZ ;  /* 0x0000000102167810 */ /* 0x000fe20007f5e0ff */
[----:B------:R-:W-:Y:S01]  /*0330*/  IMAD.MOV.U32 R2, RZ, RZ, RZ ;  /* 0x000000ffff027224 */ /* 0x000fe200078e00ff */
[----:B------:R-:W-:Y:S01]  /*0340*/  ISETP.GE.U32.AND.EX P0, PT, R3, RZ, PT, P0 ;  /* 0x000000ff0300720c */ /* 0x000fe20003f06100 */
[----:B------:R-:W-:Y:S01]  /*0350*/  UMOV UR5, URZ ;  /* 0x000000ff00057c82 */ /* 0x000fe20008000000 */
[----:B------:R-:W-:Y:S01]  /*0360*/  LOP3.LUT R0, R22, 0x3, RZ, 0xc0, !PT ;  /* 0x0000000316007812 */ /* 0x000fe200078ec0ff */
[----:B------:R-:W0:Y:S01]  /*0370*/  LDCU.64 UR6, c[0x0][0x358] ;  /* 0x00006b00ff0677ac */ /* 0x000e220008000a00 */
[----:B------:R-:W-:Y:S02]  /*0380*/  IMAD.X R8, RZ, RZ, R3, P2 ;  /* 0x000000ffff087224 */ /* 0x000fe400010e0603 */
[----:B------:R-:W-:-:S04]  /*0390*/  ISETP.NE.U32.AND P1, PT, R0, RZ, PT ;  /* 0x000000ff0000720c */ /* 0x000fc80003f25070 */
[----:B------:R-:W-:-:S03]  /*03a0*/  ISETP.NE.AND.EX P1, PT, R2, RZ, PT, P1 ;  /* 0x000000ff0200720c */ /* 0x000fc60003f25310 */
[----:B------:R-:W-:Y:S10]  /*03b0*/  @!P0 BRA `(.L_x_2) ;  /* 0x0000000400108947 */ /* 0x000ff40003800000 */
[----:B------:R-:W1:Y:S01]  /*03c0*/  LDCU UR16, c[0x0][0x390] ;  /* 0x00007200ff1077ac */ /* 0x000e620008000800 */
[----:B------:R-:W-:Y:S01]  /*03d0*/  IMAD.U32 R4, RZ, RZ, UR8 ;  /* 0x00000008ff047e24 */ /* 0x000fe2000f8e00ff */
[----:B------:R-:W-:Y:S01]  /*03e0*/  LOP3.LUT R22, R22, 0xfffffffc, RZ, 0xc0, !PT ;  /* 0xfffffffc16167812 */ /* 0x000fe200078ec0ff */
[----:B------:R-:W2:Y:S01]  /*03f0*/  LDCU.64 UR14, c[0x0][0x380] ;  /* 0x00007000ff0e77ac */ /* 0x000ea20008000a00 */
[----:B------:R-:W-:Y:S01]  /*0400*/  UIMAD UR4, UR8, 0x3, URZ ;  /* 0x00000003080478a4 */ /* 0x000fe2000f8e02ff */
[----:B------:R-:W-:Y:S01]  /*0410*/  UMOV UR5, URZ ;  /* 0x000000ff00057c82 */ /* 0x000fe20008000000 */
[----:B-1----:R-:W-:Y:S01]  /*0420*/  IMAD.U32 R3, RZ, RZ, UR16 ;  /* 0x00000010ff037e24 */ /* 0x002fe2000f8e00ff */
[----:B------:R-:W-:Y:S02]  /*0430*/  USHF.L.U64.HI UR12, UR16, 0x2, UR8 ;  /* 0x00000002100c7899 */ /* 0x000fe40008010208 */
[----:B------:R-:W-:Y:S01]  /*0440*/  IMAD.U32 R5, RZ, RZ, UR16 ;  /* 0x00000010ff057e24 */ /* 0x000fe2000f8e00ff */
[----:B------:R-:W-:-:S02]  /*0450*/  USHF.L.U32 UR11, UR16, 0x2, URZ ;  /* 0x00000002100b7899 */ /* 0x000fc400080006ff */
[----:B------:R-:W-:Y:S01]  /*0460*/  IMAD.U32 R15, RZ, RZ, UR16 ;  /* 0x00000010ff0f7e24 */ /* 0x000fe2000f8e00ff */
[----:B------:R-:W-:Y:S01]  /*0470*/  LEA R3, P0, R3, R12, 0x1 ;  /* 0x0000000c03037211 */ /* 0x000fe200078008ff */
[----:B------:R-:W-:Y:S01]  /*0480*/  USHF.L.U64.HI UR10, UR16, 0x4, UR8 ;  /* 0x00000004100a7899 */ /* 0x000fe20008010208 */
[C---:B--2---:R-:W-:Y:S01]  /*0490*/  LEA R10, P2, R12.reuse, UR14, 0x2 ;  /* 0x0000000e0c0a7c11 */ /* 0x044fe2000f8410ff */
[----:B------:R-:W-:Y:S01]  /*04a0*/  IMAD.WIDE.U32 R14, R15, 0x3, R12 ;  /* 0x000000030f0e7825 */ /* 0x000fe200078e000c */
[----:B------:R-:W-:Y:S01]  /*04b0*/  LEA.HI.X R4, R5, R13, R4, 0x1, P0 ;  /* 0x0000000d05047211 */ /* 0x000fe200000f0c04 */
[----:B------:R-:W-:Y:S02]  /*04c0*/  USHF.L.U64.HI UR9, UR16, 0x3, UR8 ;  /* 0x0000000310097899 */ /* 0x000fe40008010208 */
[C---:B------:R-:W-:Y:S01]  /*04d0*/  IADD3 R6, P0, PT, R12.reuse, UR16, RZ ;  /* 0x000000100c067c10 */ /* 0x040fe2000ff1e0ff */
[----:B------:R-:W-:Y:S01]  /*04e0*/  VIADD R7, R15, UR4 ;  /* 0x000000040f077c36 */ /* 0x000fe20008000000 */
[----:B------:R-:W-:Y:S01]  /*04f0*/  LEA.HI.X R5, R12, UR15, R13, 0x2, P2 ;  /* 0x0000000f0c057c11 */ /* 0x000fe200090f140d */
[----:B------:R-:W-:Y:S01]  /*0500*/  UMOV UR4, URZ ;  /* 0x000000ff00047c82 */ /* 0x000fe20008000000 */
[----:B------:R-:W-:-:S09]  /*0510*/  IADD3.X R9, PT, PT, R13, UR8, RZ, P0, !PT ;  /* 0x000000080d097c10 */ /* 0x000fd200087fe4ff */
.L_x_3:
[----:B------:R-:W-:Y:S01]  /*0520*/  IADD3 R28, P0, PT, R12, UR4, RZ ;  /* 0x000000040c1c7c10 */ /* 0x000fe2000ff1e0ff */
[----:B------:R-:W-:Y:S01]  /*0530*/  UMOV UR14, 0x88e368f1 ;  /* 0x88e368f1000e7882 */ /* 0x000fe20000000000 */
[----:B------:R-:W-:Y:S01]  /*0540*/  UMOV UR15, 0x3ee4f8b5 ;  /* 0x3ee4f8b5000f7882 */ /* 0x000fe20000000000 */
[----:B------:R-:W-:Y:S01]  /*0550*/  IMAD.MOV.U32 R11, RZ, RZ, R5 ;  /* 0x000000ffff0b7224 */ /* 0x000fe200078e0005 */
[----:B---3--:R-:W-:Y:S01]  /*0560*/  IADD3.X R29, PT, PT, R13, UR5, RZ, P0, !PT ;  /* 0x000000050d1d7c10 */ /* 0x008fe200087fe4ff */
[----:B------:R-:W-:Y:S01]  /*0570*/  UIMAD UR13, UR8, 0xc, URZ ;  /* 0x0000000c080d78a4 */ /* 0x000fe2000f8e02ff */
[----:B------:R-:W-:Y:S02]  /*0580*/  IADD3 R24, P0, PT, R6, UR4, RZ ;  /* 0x0000000406187c10 */ /* 0x000fe4000ff1e0ff */
[----:B------:R-:W1:Y:S02]  /*0590*/  I2F.F64.S64 R26, R28 ;  /* 0x0000001c001a7312 */ /* 0x000e640000301c00 */
[----:B------:R-:W-:-:S02]  /*05a0*/  IADD3.X R25, PT, PT, R9, UR5, RZ, P0, !PT ;  /* 0x0000000509197c10 */ /* 0x000fc400087fe4ff */
[----:B------:R-:W-:-:S04]  /*05b0*/  IADD3 R18, P0, PT, R3, UR4, RZ ;  /* 0x0000000403127c10 */ /* 0x000fc8000ff1e0ff */
[----:B------:R-:W-:Y:S01]  /*05c0*/  IADD3.X R19, PT, PT, R4, UR5, RZ, P0, !PT ;  /* 0x0000000504137c10 */ /* 0x000fe200087fe4ff */
[----:B------:R-:W2:Y:S01]  /*05d0*/  I2F.F64.S64 R20, R24 ;  /* 0x0000001800147312 */ /* 0x000ea20000301c00 */
[----:B------:R-:W-:Y:S01]  /*05e0*/  IADD3 R16, P0, PT, R14, UR4, RZ ;  /* 0x000000040e107c10 */ /* 0x000fe2000ff1e0ff */
[----:B------:R-:W-:-:S03]  /*05f0*/  UIADD3 UR4, UP0, UPT, UR4, UR11, URZ ;  /* 0x0000000b04047290 */ /* 0x000fc6000ff1e0ff */
[----:B------:R-:W-:Y:S01]  /*0600*/  IADD3.X R17, PT, PT, R7, UR5, RZ, P0, !PT ;  /* 0x0000000507117c10 */ /* 0x000fe200087fe4ff */
[----:B-1----:R-:W-:Y:S01]  /*0610*/  DMUL R26, R26, UR14 ;  /* 0x0000000e1a1a7c28 */ /* 0x002fe20008000000 */
[----:B------:R-:W-:Y:S01]  /*0620*/  UIADD3.X UR5, UPT, UPT, UR5, UR12, URZ, UP0, !UPT ;  /* 0x0000000c05057290 */ /* 0x000fe200087fe4ff */
[----:B------:R-:W1:Y:S01]  /*0630*/  I2F.F64.S64 R18, R18 ;  /* 0x0000001200127312 */ /* 0x000e620000301c00 */
[----:B--2---:R-:W-:-:S07]  /*0640*/  DMUL R20, R20, UR14 ;  /* 0x0000000e14147c28 */ /* 0x004fce0008000000 */
[----:B------:R-:W2:Y:S01]  /*0650*/  I2F.F64.S64 R16, R16 ;  /* 0x0000001000107312 */ /* 0x000ea20000301c00 */
[----:B-1----:R-:W-:-:S07]  /*0660*/  DMUL R24, R18, UR14 ;  /* 0x0000000e12187c28 */ /* 0x002fce0008000000 */
[----:B------:R1:W0:Y:S01]  /*0670*/  F2F.F32.F64 R27, R26 ;  /* 0x0000001a001b7310 */ /* 0x0002220000301000 */
[----:B------:R-:W-:Y:S01]  /*0680*/  IMAD.U32 R19, RZ, RZ, UR16 ;  /* 0x00000010ff137e24 */ /* 0x000fe2000f8e00ff */
[----:B------:R-:W-:Y:S01]  /*0690*/  IADD3 R18, P0, PT, R10, UR11, RZ ;  /* 0x0000000b0a127c10 */ /* 0x000fe2000ff1e0ff */
[----:B--2---:R-:W-:-:S05]  /*06a0*/  DMUL R28, R16, UR14 ;  /* 0x0000000e101c7c28 */ /* 0x004fca0008000000 */
[----:B------:R2:W3:Y:S01]  /*06b0*/  F2F.F32.F64 R23, R20 ;  /* 0x0000001400177310 */ /* 0x0004e20000301000 */
[----:B------:R-:W-:Y:S01]  /*06c0*/  LEA R16, P2, R19, R10, 0x3 ;  /* 0x0000000a13107211 */ /* 0x000fe200078418ff */
[----:B-1----:R-:W-:Y:S01]  /*06d0*/  IMAD.U32 R26, RZ, RZ, UR16 ;  /* 0x00000010ff1a7e24 */ /* 0x002fe2000f8e00ff */
[----:B------:R-:W-:Y:S02]  /*06e0*/  IADD3.X R19, PT, PT, R5, UR12, RZ, P0, !PT ;  /* 0x0000000c05137c10 */ /* 0x000fe400087fe4ff */
[----:B------:R-:W-:Y:S01]  /*06f0*/  IADD3 R22, P0, PT, R22, -0x4, RZ ;  /* 0xfffffffc16167810 */ /* 0x000fe20007f1e0ff */
[----:B0-----:R0:W-:Y:S02]  /*0700*/  STG.E desc[UR6][R10.64], R27 ;  /* 0x0000001b0a007986 */ /* 0x0011e4000c101906 */
[----:B------:R-:W1:Y:S01]  /*0710*/  F2F.F32.F64 R25, R24 ;  /* 0x0000001800197310 */ /* 0x000e620000301000 */
[----:B------:R-:W-:Y:S01]  /*0720*/  IADD3.X R8, PT, PT, R8, -0x1, RZ, P0, !PT ;  /* 0xffffffff08087810 */ /* 0x000fe200007fe4ff */
[----:B--2---:R-:W-:Y:S01]  /*0730*/  IMAD.WIDE.U32 R20, R26, 0xc, R10 ;  /* 0x0000000c1a147825 */ /* 0x004fe200078e000a */
[----:B------:R-:W-:-:S02]  /*0740*/  ISETP.NE.U32.AND P0, PT, R22, RZ, PT ;  /* 0x000000ff1600720c */ /* 0x000fc40003f05070 */
[----:B------:R-:W-:Y:S01]  /*0750*/  IADD3.X R17, PT, PT, R5, UR9, RZ, P2, !PT ;  /* 0x0000000905117c10 */ /* 0x000fe200097fe4ff */
[----:B------:R-:W-:Y:S01]  /*0760*/  VIADD R21, R21, UR13 ;  /* 0x0000000d15157c36 */ /* 0x000fe20008000000 */
[----:B------:R-:W-:Y:S01]  /*0770*/  ISETP.NE.AND.EX P0, PT, R8, RZ, PT, P0 ;  /* 0x000000ff0800720c */ /* 0x000fe20003f05300 */
[----:B------:R-:W2:Y:S01]  /*0780*/  F2F.F32.F64 R29, R28 ;  /* 0x0000001c001d7310 */ /* 0x000ea20000301000 */
[----:B---3--:R3:W-:Y:S01]  /*0790*/  STG.E desc[UR6][R18.64], R23 ;  /* 0x0000001712007986 */ /* 0x0087e2000c101906 */
[----:B0-----:R-:W-:-:S03]  /*07a0*/  IMAD.U32 R11, RZ, RZ, UR16 ;  /* 0x00000010ff0b7e24 */ /* 0x001fc6000f8e00ff */
[----:B-1----:R3:W-:Y:S02]  /*07b0*/  STG.E desc[UR6][R16.64], R25 ;  /* 0x0000001910007986 */ /* 0x0027e4000c101906 */
[----:B------:R-:W-:-:S04]  /*07c0*/  LEA R10, P2, R11, R10, 0x4 ;  /* 0x0000000a0b0a7211 */ /* 0x000fc800078420ff */
[----:B------:R-:W-:Y:S01]  /*07d0*/  IADD3.X R5, PT, PT, R5, UR10, RZ, P2, !PT ;  /* 0x0000000a05057c10 */ /* 0x000fe200097fe4ff */
[----:B--2---:R3:W-:Y:S01]  /*07e0*/  STG.E desc[UR6][R20.64], R29 ;  /* 0x0000001d14007986 */ /* 0x0047e2000c101906 */
[----:B------:R-:W-:Y:S07]  /*07f0*/  @P0 BRA `(.L_x_3) ;  /* 0xfffffffc00480947 */ /* 0x000fee000383ffff */
.L_x_2:
[----:B0-----:R-:W-:Y:S05]  /*0800*/  @!P1 EXIT ;  /* 0x000000000000994d */ /* 0x001fea0003800000 */
[----:B------:R-:W0:Y:S01]  /*0810*/  LDCU.64 UR10, c[0x0][0x380] ;  /* 0x00007000ff0a77ac */ /* 0x000e220008000a00 */
[----:B------:R-:W-:Y:S01]  /*0820*/  IADD3 R6, P0, PT, R12, UR4, RZ ;  /* 0x000000040c067c10 */ /* 0x000fe2000ff1e0ff */
[----:B------:R-:W1:Y:S03]  /*0830*/  LDCU UR9, c[0x0][0x390] ;  /* 0x00007200ff0977ac */ /* 0x000e660008000800 */
[----:B------:R-:W-:Y:S02]  /*0840*/  IADD3.X R7, PT, PT, R13, UR5, RZ, P0, !PT ;  /* 0x000000050d077c10 */ /* 0x000fe400087fe4ff */
[----:B0-----:R-:W-:-:S04]  /*0850*/  LEA R8, P1, R6, UR10, 0x2 ;  /* 0x0000000a06087c11 */ /* 0x001fc8000f8210ff */
[----:B------:R-:W-:Y:S01]  /*0860*/  LEA.HI.X R9, R6, UR11, R7, 0x2, P1 ;  /* 0x0000000b06097c11 */ /* 0x000fe200088f1407 */
[----:B-1----:R-:W-:-:S12]  /*0870*/  USHF.L.U64.HI UR4, UR9, 0x2, UR8 ;  /* 0x0000000209047899 */ /* 0x002fd80008010208 */
.L_x_4:
[----:B0-----:R0:W1:Y:S01]  /*0880*/  I2F.F64.S64 R4, R6 ;  /* 0x0000000600047312 */ /* 0x0010620000301c00 */
[----:B------:R-:W-:Y:S01]  /*0890*/  UMOV UR10, 0x88e368f1 ;  /* 0x88e368f1000a7882 */ /* 0x000fe20000000000 */
[----:B------:R-:W-:Y:S01]  /*08a0*/  UMOV UR11, 0x3ee4f8b5 ;  /* 0x3ee4f8b5000b7882 */ /* 0x000fe20000000000 */
[----:B------:R-:W-:Y:S01]  /*08b0*/  IADD3 R0, P0, PT, R0, -0x1, RZ ;  /* 0xffffffff00007810 */ /* 0x000fe20007f1e0ff */
[----:B------:R-:W-:-:S03]  /*08c0*/  IMAD.U32 R11, RZ, RZ, UR9 ;  /* 0x00000009ff0b7e24 */ /* 0x000fc6000f8e00ff */
[----:B------:R-:W-:Y:S02]  /*08d0*/  IADD3.X R2, PT, PT, R2, -0x1, RZ, P0, !PT ;  /* 0xffffffff02027810 */ /* 0x000fe400007fe4ff */
[----:B------:R-:W-:Y:S02]  /*08e0*/  ISETP.NE.U32.AND P0, PT, R0, RZ, PT ;  /* 0x000000ff0000720c */ /* 0x000fe40003f05070 */
[----:B0-----:R-:W-:Y:S02]  /*08f0*/  IADD3 R6, P2, PT, R6, UR9, RZ ;  /* 0x0000000906067c10 */ /* 0x001fe4000ff5e0ff */
[----:B------:R-:W-:Y:S01]  /*0900*/  ISETP.NE.AND.EX P0, PT, R2, RZ, PT, P0 ;  /* 0x000000ff0200720c */ /* 0x000fe20003f05300 */
[----:B-1----:R-:W-:Y:S01]  /*0910*/  DMUL R4, R4, UR10 ;  /* 0x0000000a04047c28 */ /* 0x002fe20008000000 */
[----:B------:R-:W-:-:S05]  /*0920*/  IADD3.X R7, PT, PT, R7, UR8, RZ, P2, !PT ;  /* 0x0000000807077c10 */ /* 0x000fca00097fe4ff */
[----:B------:R0:W1:Y:S02]  /*0930*/  F2F.F32.F64 R3, R4 ;  /* 0x0000000400037310 */ /* 0x0000640000301000 */
[----:B0-----:R-:W-:Y:S01]  /*0940*/  IMAD.MOV.U32 R4, RZ, RZ, R8 ;  /* 0x000000ffff047224 */ /* 0x001fe200078e0008 */
[----:B------:R-:W-:Y:S01]  /*0950*/  LEA R8, P1, R11, R8, 0x2 ;  /* 0x000000080b087211 */ /* 0x000fe200078210ff */
[----:B------:R-:W-:-:S03]  /*0960*/  IMAD.MOV.U32 R5, RZ, RZ, R9 ;  /* 0x000000ffff057224 */ /* 0x000fc600078e0009 */
[----:B------:R-:W-:Y:S02]  /*0970*/  IADD3.X R9, PT, PT, R9, UR4, RZ, P1, !PT ;  /* 0x0000000409097c10 */ /* 0x000fe40008ffe4ff */
[----:B-1----:R0:W-:Y:S01]  /*0980*/  STG.E desc[UR6][R4.64], R3 ;  /* 0x0000000304007986 */ /* 0x0021e2000c101906 */
[----:B------:R-:W-:Y:S06]  /*0990*/  @P0 BRA `(.L_x_4) ;  /* 0xfffffffc00b80947 */ /* 0x000fec000383ffff */
[----:B------:R-:W-:Y:S05]  /*09a0*/  EXIT ;  /* 0x000000000000794d */ /* 0x000fea0003800000 */
        .weak           $__internal_0_$__cuda_sm20_div_u64
        .type           $__internal_0_$__cuda_sm20_div_u64,@function
        .size           $__internal_0_$__cuda_sm20_div_u64,(.L_x_6 - $__internal_0_$__cuda_sm20_div_u64)
$__internal_0_$__cuda_sm20_div_u64:
[----:B------:R-:W0:Y:S01]  /*09b0*/  LDC R2, c[0x0][0x390] ;  /* 0x0000e400ff027b82 */ /* 0x000e220000000800 */
[----:B------:R-:W-:-:S06]  /*09c0*/  IMAD.U32 R3, RZ, RZ, UR8 ;  /* 0x00000008ff037e24 */ /* 0x000fcc000f8e00ff */
[----:B0-----:R-:W0:Y:S08]  /*09d0*/  I2F.U64.RP R3, R2 ;  /* 0x0000000200037312 */ /* 0x001e300000309000 */
[----:B0-----:R-:W0:Y:S02]  /*09e0*/  MUFU.RCP R4, R3 ;  /* 0x0000000300047308 */ /* 0x001e240000001000 */
[----:B0-----:R-:W-:-:S06]  /*09f0*/  VIADD R4, R4, 0x1ffffffe ;  /* 0x1ffffffe04047836 */ /* 0x001fcc0000000000 */
[----:B------:R-:W0:Y:S02]  /*0a00*/  F2I.U64.TRUNC R4, R4 ;  /* 0x0000000400047311 */ /* 0x000e24000020d800 */
[----:B0-----:R-:W-:-:S04]  /*0a10*/  IMAD.WIDE.U32 R6, R4, R2, RZ ;  /* 0x0000000204067225 */ /* 0x001fc800078e00ff */
[----:B------:R-:W-:Y:S01]  /*0a20*/  IMAD R7, R4, UR8, R7 ;  /* 0x0000000804077c24 */ /* 0x000fe2000f8e0207 */
[----:B------:R-:W-:-:S03]  /*0a30*/  IADD3 R9, P0, PT, RZ, -R6, RZ ;  /* 0x80000006ff097210 */ /* 0x000fc60007f1e0ff */
[----:B------:R-:W-:Y:S02]  /*0a40*/  IMAD R7, R5, R2, R7 ;  /* 0x0000000205077224 */ /* 0x000fe400078e0207 */
[----:B------:R-:W-:-:S04]  /*0a50*/  IMAD.HI.U32 R6, R4, R9, RZ ;  /* 0x0000000904067227 */ /* 0x000fc800078e00ff */
[----:B------:R-:W-:Y:S02]  /*0a60*/  IMAD.X R11, RZ, RZ, ~R7, P0 ;  /* 0x000000ffff0b7224 */ /* 0x000fe400000e0e07 */
[----:B------:R-:W-:Y:S02]  /*0a70*/  IMAD.MOV.U32 R7, RZ, RZ, R4 ;  /* 0x000000ffff077224 */ /* 0x000fe400078e0004 */
[-C--:B------:R-:W-:Y:S02]  /*0a80*/  IMAD R15, R5, R11.reuse, RZ ;  /* 0x0000000b050f7224 */ /* 0x080fe400078e02ff */
[----:B------:R-:W-:-:S04]  /*0a90*/  IMAD.WIDE.U32 R6, P0, R4, R11, R6 ;  /* 0x0000000b04067225 */ /* 0x000fc80007800006 */
[----:B------:R-:W-:-:S04]  /*0aa0*/  IMAD.HI.U32 R3, R5, R11, RZ ;  /* 0x0000000b05037227 */ /* 0x000fc800078e00ff */
[----:B------:R-:W-:-:S04]  /*0ab0*/  IMAD.HI.U32 R6, P1, R5, R9, R6 ;  /* 0x0000000905067227 */ /* 0x000fc80007820006 */
[----:B------:R-:W-:Y:S01]  /*0ac0*/  IMAD.X R3, R3, 0x1, R5, P0 ;  /* 0x0000000103037824 */ /* 0x000fe200000e0605 */
[----:B------:R-:W-:-:S04]  /*0ad0*/  IADD3 R7, P2, PT, R15, R6, RZ ;  /* 0x000000060f077210 */ /* 0x000fc80007f5e0ff */
[----:B------:R-:W-:Y:S01]  /*0ae0*/  IADD3.X R3, PT, PT, RZ, RZ, R3, P2, P1 ;  /* 0x000000ffff037210 */ /* 0x000fe200017e2403 */
[----:B------:R-:W-:-:S04]  /*0af0*/  IMAD.WIDE.U32 R4, R7, R2, RZ ;  /* 0x0000000207047225 */ /* 0x000fc800078e00ff */
[----:B------:R-:W-:Y:S01]  /*0b00*/  IMAD R5, R7, UR8, R5 ;  /* 0x0000000807057c24 */ /* 0x000fe2000f8e0205 */
[----:B------:R-:W-:-:S03]  /*0b10*/  IADD3 R9, P0, PT, RZ, -R4, RZ ;  /* 0x80000004ff097210 */ /* 0x000fc60007f1e0ff */
[----:B------:R-:W-:Y:S02]  /*0b20*/  IMAD R5, R3, R2, R5 ;  /* 0x0000000203057224 */ /* 0x000fe400078e0205 */
[----:B------:R-:W-:-:S04]  /*0b30*/  IMAD.HI.U32 R6, R7, R9, RZ ;  /* 0x0000000907067227 */ /* 0x000fc800078e00ff */
[----:B------:R-:W-:Y:S02]  /*0b40*/  IMAD.X R4, RZ, RZ, ~R5, P0 ;  /* 0x000000ffff047224 */ /* 0x000fe400000e0e05 */
[----:B------:R-:W-:Y:S02]  /*0b50*/  IMAD.MOV.U32 R5, RZ, RZ, RZ ;  /* 0x000000ffff057224 */ /* 0x000fe400078e00ff */
[----:B------:R-:W-:-:S04]  /*0b60*/  IMAD.WIDE.U32 R6, P0, R7, R4, R6 ;  /* 0x0000000407067225 */ /* 0x000fc80007800006 */
[C---:B------:R-:W-:Y:S02]  /*0b70*/  IMAD R8, R3.reuse, R4, RZ ;  /* 0x0000000403087224 */ /* 0x040fe400078e02ff */
[----:B------:R-:W-:-:S04]  /*0b80*/  IMAD.HI.U32 R7, P1, R3, R9, R6 ;  /* 0x0000000903077227 */ /* 0x000fc80007820006 */
[----:B------:R-:W-:Y:S01]  /*0b90*/  IMAD.HI.U32 R4, R3, R4, RZ ;  /* 0x0000000403047227 */ /* 0x000fe200078e00ff */
[----:B------:R-:W-:-:S03]  /*0ba0*/  IADD3 R7, P2, PT, R8, R7, RZ ;  /* 0x0000000708077210 */ /* 0x000fc60007f5e0ff */
[----:B------:R-:W-:Y:S02]  /*0bb0*/  IMAD.X R3, R4, 0x1, R3, P0 ;  /* 0x0000000104037824 */ /* 0x000fe400000e0603 */
[----:B------:R-:W-:-:S03]  /*0bc0*/  IMAD.HI.U32 R4, R7, UR6, RZ ;  /* 0x0000000607047c27 */ /* 0x000fc6000f8e00ff */
[----:B------:R-:W-:Y:S01]  /*0bd0*/  IADD3.X R3, PT, PT, RZ, RZ, R3, P2, P1 ;  /* 0x000000ffff037210 */ /* 0x000fe200017e2403 */
[----:B------:R-:W-:-:S04]  /*0be0*/  IMAD.WIDE.U32 R4, R7, UR4, R4 ;  /* 0x0000000407047c25 */ /* 0x000fc8000f8e0004 */
[C---:B------:R-:W-:Y:S02]  /*0bf0*/  IMAD R7, R3.reuse, UR4, RZ ;  /* 0x0000000403077c24 */ /* 0x040fe4000f8e02ff */
[----:B------:R-:W-:-:S04]  /*0c00*/  IMAD.HI.U32 R4, P0, R3, UR6, R4 ;  /* 0x0000000603047c27 */ /* 0x000fc8000f800004 */
[----:B------:R-:W-:Y:S01]  /*0c10*/  IMAD.HI.U32 R3, R3, UR4, RZ ;  /* 0x0000000403037c27 */ /* 0x000fe2000f8e00ff */
[----:B------:R-:W-:-:S03]  /*0c20*/  IADD3 R7, P1, PT, R7, R4, RZ ;  /* 0x0000000407077210 */ /* 0x000fc60007f3e0ff */
[----:B------:R-:W-:Y:S02]  /*0c30*/  IMAD.X R3, RZ, RZ, R3, P0 ;  /* 0x000000ffff037224 */ /* 0x000fe400000e0603 */
[----:B------:R-:W-:-:S04]  /*0c40*/  IMAD.WIDE.U32 R4, R7, R2, RZ ;  /* 0x0000000207047225 */ /* 0x000fc800078e00ff */
[----:B------:R-:W-:Y:S01]  /*0c50*/  IMAD.X R3, RZ, RZ, R3, P1 ;  /* 0x000000ffff037224 */ /* 0x000fe200008e0603 */
[----:B------:R-:W-:Y:S01]  /*0c60*/  IADD3 R9, P1, PT, -R4, UR6, RZ ;  /* 0x0000000604097c10 */ /* 0x000fe2000ff3e1ff */
[----:B------:R-:W-:-:S03]  /*0c70*/  IMAD R5, R7, UR8, R5 ;  /* 0x0000000807057c24 */ /* 0x000fc6000f8e0205 */
[-C--:B------:R-:W-:Y:S01]  /*0c80*/  ISETP.GE.U32.AND P0, PT, R9, R2.reuse, PT ;  /* 0x000000020900720c */ /* 0x080fe20003f06070 */
[----:B------:R-:W-:-:S05]  /*0c90*/  IMAD R5, R3, R2, R5 ;  /* 0x0000000203057224 */ /* 0x000fca00078e0205 */
[----:B------:R-:W-:Y:S02]  /*0ca0*/  IADD3.X R11, PT, PT, ~R5, UR4, RZ, P1, !PT ;  /* 0x00000004050b7c10 */ /* 0x000fe40008ffe5ff */
[----:B------:R-:W-:Y:S02]  /*0cb0*/  IADD3 R4, P1, PT, R7, 0x1, RZ ;  /* 0x0000000107047810 */ /* 0x000fe40007f3e0ff */
[----:B------:R-:W-:Y:S02]  /*0cc0*/  ISETP.GE.U32.AND.EX P0, PT, R11, UR8, PT, P0 ;  /* 0x000000080b007c0c */ /* 0x000fe4000bf06100 */
[----:B------:R-:W-:Y:S01]  /*0cd0*/  IADD3 R5, P2, PT, R9, -R2, RZ ;  /* 0x8000000209057210 */ /* 0x000fe20007f5e0ff */
[----:B------:R-:W-:Y:S01]  /*0ce0*/  IMAD.X R6, RZ, RZ, R3, P1 ;  /* 0x000000ffff067224 */ /* 0x000fe200008e0603 */
[----:B------:R-:W-:Y:S02]  /*0cf0*/  SEL R7, R4, R7, P0 ;  /* 0x0000000704077207 */ /* 0x000fe40000000000 */
[----:B------:R-:W-:-:S02]  /*0d00*/  IADD3.X R8, PT, PT, R11, ~UR8, RZ, P2, !PT ;  /* 0x800000080b087c10 */ /* 0x000fc400097fe4ff */
[----:B------:R-:W-:Y:S02]  /*0d10*/  SEL R5, R5, R9, P0 ;  /* 0x0000000905057207 */ /* 0x000fe40000000000 */
[----:B------:R-:W-:Y:S01]  /*0d20*/  SEL R6, R6, R3, P0 ;  /* 0x0000000306067207 */ /* 0x000fe20000000000 */
[----:B------:R-:W-:Y:S01]  /*0d30*/  IMAD.MOV.U32 R3, RZ, RZ, 0x0 ;  /* 0x00000000ff037424 */ /* 0x000fe200078e00ff */
[----:B------:R-:W-:Y:S02]  /*0d40*/  IADD3 R4, P2, PT, R7, 0x1, RZ ;  /* 0x0000000107047810 */ /* 0x000fe40007f5e0ff */
[----:B------:R-:W-:Y:S02]  /*0d50*/  SEL R8, R8, R11, P0 ;  /* 0x0000000b08087207 */ /* 0x000fe40000000000 */
[----:B------:R-:W-:Y:S01]  /*0d60*/  ISETP.GE.U32.AND P0, PT, R5, R2, PT ;  /* 0x000000020500720c */ /* 0x000fe20003f06070 */
[----:B------:R-:W-:Y:S01]  /*0d70*/  IMAD.X R5, RZ, RZ, R6, P2 ;  /* 0x000000ffff057224 */ /* 0x000fe200010e0606 */
[----:B------:R-:W-:Y:S01]  /*0d80*/  ISETP.NE.U32.AND P1, PT, R2, RZ, PT ;  /* 0x000000ff0200720c */ /* 0x000fe20003f25070 */
[----:B------:R-:W-:Y:S01]  /*0d90*/  IMAD.MOV.U32 R2, RZ, RZ, R0 ;  /* 0x000000ffff027224 */ /* 0x000fe200078e0000 */
[----:B------:R-:W-:-:S02]  /*0da0*/  ISETP.GE.U32.AND.EX P0, PT, R8, UR8, PT, P0 ;  /* 0x0000000808007c0c */ /* 0x000fc4000bf06100 */
[----:B------:R-:W-:Y:S02]  /*0db0*/  ISETP.NE.AND.EX P1, PT, RZ, UR8, PT, P1 ;  /* 0x00000008ff007c0c */ /* 0x000fe4000bf25310 */
[----:B------:R-:W-:Y:S02]  /*0dc0*/  SEL R4, R4, R7, P0 ;  /* 0x0000000704047207 */ /* 0x000fe40000000000 */
[----:B------:R-:W-:Y:S02]  /*0dd0*/  SEL R5, R5, R6, P0 ;  /* 0x0000000605057207 */ /* 0x000fe40000000000 */
[----:B------:R-:W-:Y:S02]  /*0de0*/  SEL R4, R4, 0xffffffff, P1 ;  /* 0xffffffff04047807 */ /* 0x000fe40000800000 */
[----:B------:R-:W-:Y:S01]  /*0df0*/  SEL R5, R5, 0xffffffff, P1 ;  /* 0xffffffff05057807 */ /* 0x000fe20000800000 */
[----:B------:R-:W-:Y:S06]  /*0e00*/  RET.REL.NODEC R2 `(_Z7kernel1Pfxi) ;  /* 0xfffffff0027c7950 */ /* 0x000fec0003c3ffff */
.L_x_5:
[----:B------:R-:W-:-:S00]  /*0e10*/  BRA `(.L_x_5) ;  /* 0xfffffffc00fc7947 */ /* 0x000fc0000383ffff */
[----:B------:R-:W-:-:S00]  /*0e20*/  NOP ;  /* 0x0000000000007918 */ /* 0x000fc00000000000 */
        /* <DEDUP_REMOVED lines=13> */
.L_x_6:


//--------------------- .nv.shared.reserved.0     --------------------------
	.section	.nv.shared.reserved.0,"aw",@nobits
	.weak		__nv_reservedSMEM_offset_0_alias
	.size		__nv_reservedSMEM_offset_0_alias, 0, 64
	.other		__nv_reservedSMEM_offset_0_alias,@"STO_CUDA_RESERVED_SHARED STV_DEFAULT"
__nv_reservedSMEM_offset_0_alias:
	.zero		0
	.zero		64


//--------------------- .nv.constant0._Z7kernel1Pfxi --------------------------
	.section	.nv.constant0._Z7kernel1Pfxi,"a",@progbits
	.sectionflags	@""
	.align	4
.nv.constant0._Z7kernel1Pfxi:
	.zero		916


//--------------------- SYMBOLS --------------------------

	.type		.nv.reservedSmem.offset0,@object
	.size		.nv.reservedSmem.offset0,0x4
